//
// Generated by NVIDIA NVVM Compiler
//
// Compiler Build ID: CL-36424714
// Cuda compilation tools, release 13.0, V13.0.88
// Based on NVVM 20.0.0
//

.version 9.0
.target sm_100
.address_size 64

	// .globl	_Z9reduceSumIdEvPT_S1_m
.extern .shared .align 16 .b8 buffer[];

.visible .entry _Z9reduceSumIdEvPT_S1_m(
	.param .u64 .ptr .align 1 _Z9reduceSumIdEvPT_S1_m_param_0,
	.param .u64 .ptr .align 1 _Z9reduceSumIdEvPT_S1_m_param_1,
	.param .u64 _Z9reduceSumIdEvPT_S1_m_param_2
)
{
	.reg .pred 	%p<6>;
	.reg .b32 	%r<13>;
	.reg .b64 	%rd<10>;
	.reg .b64 	%fd<6>;

	ld.param.u64 	%rd2, [_Z9reduceSumIdEvPT_S1_m_param_0];
	ld.param.u64 	%rd3, [_Z9reduceSumIdEvPT_S1_m_param_1];
	ld.param.u64 	%rd4, [_Z9reduceSumIdEvPT_S1_m_param_2];
	mov.u32 	%r1, %tid.x;
	mov.u32 	%r12, %ntid.x;
	mov.u32 	%r6, %ctaid.x;
	mad.lo.s32 	%r7, %r12, %r6, %r1;
	cvt.u64.u32 	%rd1, %r7;
	setp.le.u64 	%p1, %rd4, %rd1;
	shl.b32 	%r8, %r1, 3;
	mov.u32 	%r9, buffer;
	add.s32 	%r3, %r9, %r8;
	@%p1 bra 	$L__BB0_2;
	cvta.to.global.u64 	%rd6, %rd2;
	shl.b64 	%rd7, %rd1, 3;
	add.s64 	%rd8, %rd6, %rd7;
	ld.global.f64 	%fd1, [%rd8];
	st.shared.f64 	[%r3], %fd1;
	bra.uni 	$L__BB0_3;
$L__BB0_2:
	mov.b64 	%rd5, 0;
	st.shared.u64 	[%r3], %rd5;
$L__BB0_3:
	bar.sync 	0;
	setp.lt.u32 	%p2, %r12, 2;
	@%p2 bra 	$L__BB0_7;
$L__BB0_4:
	shr.u32 	%r5, %r12, 1;
	setp.ge.u32 	%p3, %r1, %r5;
	@%p3 bra 	$L__BB0_6;
	shl.b32 	%r10, %r5, 3;
	add.s32 	%r11, %r3, %r10;
	ld.shared.f64 	%fd2, [%r11];
	ld.shared.f64 	%fd3, [%r3];
	add.f64 	%fd4, %fd2, %fd3;
	st.shared.f64 	[%r3], %fd4;
$L__BB0_6:
	bar.sync 	0;
	setp.gt.u32 	%p4, %r12, 3;
	mov.u32 	%r12, %r5;
	@%p4 bra 	$L__BB0_4;
$L__BB0_7:
	setp.ne.s32 	%p5, %r1, 0;
	@%p5 bra 	$L__BB0_9;
	ld.shared.f64 	%fd5, [buffer];
	cvta.to.global.u64 	%rd9, %rd3;
	st.global.f64 	[%rd9], %fd5;
$L__BB0_9:
	ret;

}


// ===== COMPILED SASS (sm_100) =====

	.target	sm_100

	.elftype	@"ET_EXEC"


//--------------------- .note.nv.tkinfo           --------------------------
	.section	.note.nv.tkinfo,"",@"SHT_NOTE"
	.sectionflags	@"SHF_NOTE_NV_TKINFO"
	.tkinfo
        /*0018*/ 	.word	0x00000002
        /*0030*/ 	.string	""
        /*0030*/ 	.string	"ptxas"
        /*0030*/ 	.string	"Cuda compilation tools, release 13.0, V13.0.88"
        /*0030*/ 	.string	"Build cuda_13.0.r13.0/compiler.36424714_0"
        /*0030*/ 	.string	"-arch sm_100 -m 64 "



//--------------------- .note.nv.cuinfo           --------------------------
	.section	.note.nv.cuinfo,"",@"SHT_NOTE"
	.sectionflags	@"SHF_NOTE_NV_CUINFO"
        /*0018*/ 	.short	0x0002
        /*001a*/ 	.short	0x0064
        /*001c*/ 	.short	0x0082
	.zero		2


//--------------------- .nv.info                  --------------------------
	.section	.nv.info,"",@"SHT_CUDA_INFO"
	.align	4


	//----- nvinfo : EIATTR_REGCOUNT
	.align		4
        /*0000*/ 	.byte	0x04, 0x2f
        /*0002*/ 	.short	(.L_1 - .L_0)
	.align		4
.L_0:
        /*0004*/ 	.word	index@(_Z9reduceSumIdEvPT_S1_m)
        /*0008*/ 	.word	0x0000000c


	//----- nvinfo : EIATTR_FRAME_SIZE
	.align		4
.L_1:
        /*000c*/ 	.byte	0x04, 0x11
        /*000e*/ 	.short	(.L_3 - .L_2)
	.align		4
.L_2:
        /*0010*/ 	.word	index@(_Z9reduceSumIdEvPT_S1_m)
        /*0014*/ 	.word	0x00000000


	//----- nvinfo : EIATTR_MIN_STACK_SIZE
	.align		4
.L_3:
        /*0018*/ 	.byte	0x04, 0x12
        /*001a*/ 	.short	(.L_5 - .L_4)
	.align		4
.L_4:
        /*001c*/ 	.word	index@(_Z9reduceSumIdEvPT_S1_m)
        /*0020*/ 	.word	0x00000000
.L_5:


//--------------------- .nv.compat                --------------------------
	.section	.nv.compat,"",@"SHT_CUDA_COMPAT_INFO"
	.align	4
        /*0000*/ 	.byte	0x02, 0x09, 0x00, 0x00, 0x02, 0x02, 0x01, 0x00, 0x02, 0x05, 0x05, 0x00, 0x03, 0x07, 0x01, 0x01
        /*0010*/ 	.byte	0x02, 0x03, 0x00, 0x00, 0x02, 0x06, 0x01, 0x00, 0x04, 0x0b, 0x08, 0x00, 0x01, 0x00, 0x00, 0x00
        /*0020*/ 	.byte	0x00, 0x00, 0x00, 0x00


//--------------------- .nv.info._Z9reduceSumIdEvPT_S1_m --------------------------
	.section	.nv.info._Z9reduceSumIdEvPT_S1_m,"",@"SHT_CUDA_INFO"
	.sectionflags	@""
	.align	4


	//----- nvinfo : EIATTR_CUDA_API_VERSION
	.align		4
        /*0000*/ 	.byte	0x04, 0x37
        /*0002*/ 	.short	(.L_7 - .L_6)
.L_6:
        /*0004*/ 	.word	0x00000082


	//----- nvinfo : EIATTR_KPARAM_INFO
	.align		4
.L_7:
        /*0008*/ 	.byte	0x04, 0x17
        /*000a*/ 	.short	(.L_9 - .L_8)
.L_8:
        /*000c*/ 	.word	0x00000000
        /*0010*/ 	.short	0x0002
        /*0012*/ 	.short	0x0010
        /*0014*/ 	.byte	0x00, 0xf0, 0x21, 0x00


	//----- nvinfo : EIATTR_KPARAM_INFO
	.align		4
.L_9:
        /*0018*/ 	.byte	0x04, 0x17
        /*001a*/ 	.short	(.L_11 - .L_10)
.L_10:
        /*001c*/ 	.word	0x00000000
        /*0020*/ 	.short	0x0001
        /*0022*/ 	.short	0x0008
        /*0024*/ 	.byte	0x00, 0xf5, 0x21, 0x00


	//----- nvinfo : EIATTR_KPARAM_INFO
	.align		4
.L_11:
        /*0028*/ 	.byte	0x04, 0x17
        /*002a*/ 	.short	(.L_13 - .L_12)
.L_12:
        /*002c*/ 	.word	0x00000000
        /*0030*/ 	.short	0x0000
        /*0032*/ 	.short	0x0000
        /*0034*/ 	.byte	0x00, 0xf5, 0x21, 0x00


	//----- nvinfo : EIATTR_SPARSE_MMA_MASK
	.align		4
.L_13:
        /*0038*/ 	.byte	0x03, 0x50
        /*003a*/ 	.short	0x0000


	//----- nvinfo : EIATTR_MAXREG_COUNT
	.align		4
        /*003c*/ 	.byte	0x03, 0x1b
        /*003e*/ 	.short	0x00ff


	//----- nvinfo : EIATTR_NUM_BARRIERS
	.align		4
        /*0040*/ 	.byte	0x02, 0x4c
        /*0042*/ 	.byte	0x01
	.zero		1


	//----- nvinfo : EIATTR_MERCURY_ISA_VERSION
	.align		4
        /*0044*/ 	.byte	0x03, 0x5f
        /*0046*/ 	.short	0x0101


	//----- nvinfo : EIATTR_VRC_CTA_INIT_COUNT
	.align		4
        /*0048*/ 	.byte	0x02, 0x4a
	.zero		1
	.zero		1


	//----- nvinfo : EIATTR_EXIT_INSTR_OFFSETS
	.align		4
        /*004c*/ 	.byte	0x04, 0x1c
        /*004e*/ 	.short	(.L_15 - .L_14)


	//   ....[0]....
.L_14:
        /*0050*/ 	.word	0x00000230


	//   ....[1]....
        /*0054*/ 	.word	0x000002a0


	//----- nvinfo : EIATTR_CBANK_PARAM_SIZE
	.align		4
.L_15:
        /*0058*/ 	.byte	0x03, 0x19
        /*005a*/ 	.short	0x0018


	//----- nvinfo : EIATTR_PARAM_CBANK
	.align		4
        /*005c*/ 	.byte	0x04, 0x0a
        /*005e*/ 	.short	(.L_17 - .L_16)
	.align		4
.L_16:
        /*0060*/ 	.word	index@(.nv.constant0._Z9reduceSumIdEvPT_S1_m)
        /*0064*/ 	.short	0x0380
        /*0066*/ 	.short	0x0018


	//----- nvinfo : EIATTR_SW_WAR
	.align		4
.L_17:
        /*0068*/ 	.byte	0x04, 0x36
        /*006a*/ 	.short	(.L_19 - .L_18)
.L_18:
        /*006c*/ 	.word	0x00000008
.L_19:


//--------------------- .nv.callgraph             --------------------------
	.section	.nv.callgraph,"",@"SHT_CUDA_CALLGRAPH"
	.align	4
	.sectionentsize	8
	.align		4
        /*0000*/ 	.word	0x00000000
	.align		4
        /*0004*/ 	.word	0xffffffff
	.align		4
        /*0008*/ 	.word	0x00000000
	.align		4
        /*000c*/ 	.word	0xfffffffe
	.align		4
        /*0010*/ 	.word	0x00000000
	.align		4
        /*0014*/ 	.word	0xfffffffd
	.align		4
        /*0018*/ 	.word	0x00000000
	.align		4
        /*001c*/ 	.word	0xfffffffc


//--------------------- .text._Z9reduceSumIdEvPT_S1_m --------------------------
	.section	.text._Z9reduceSumIdEvPT_S1_m,"ax",@progbits
	.align	128
        .global         _Z9reduceSumIdEvPT_S1_m
        .type           _Z9reduceSumIdEvPT_S1_m,@function
        .size           _Z9reduceSumIdEvPT_S1_m,(.L_x_3 - _Z9reduceSumIdEvPT_S1_m)
        .other          _Z9reduceSumIdEvPT_S1_m,@"STO_CUDA_ENTRY STV_DEFAULT"
_Z9reduceSumIdEvPT_S1_m:
.text._Z9reduceSumIdEvPT_S1_m:
[----:B------:R-:W-:Y:S01]  /*0000*/  LDC R1, c[0x0][0x37c] ;  /* 0x0000df00ff017b82 */ /* 0x000fe20000000800 */
[----:B------:R-:W0:Y:S01]  /*0010*/  S2R R8, SR_TID.X ;  /* 0x0000000000087919 */ /* 0x000e220000002100 */
[----:B------:R-:W0:Y:S01]  /*0020*/  LDCU UR8, c[0x0][0x360] ;  /* 0x00006c00ff0877ac */ /* 0x000e220008000800 */
[----:B------:R-:W0:Y:S01]  /*0030*/  S2R R3, SR_CTAID.X ;  /* 0x0000000000037919 */ /* 0x000e220000002500 */
[----:B------:R-:W1:Y:S01]  /*0040*/  LDCU.64 UR4, c[0x0][0x390] ;  /* 0x00007200ff0477ac */ /* 0x000e620008000a00 */
[----:B------:R-:W2:Y:S01]  /*0050*/  LDCU.64 UR6, c[0x0][0x358] ;  /* 0x00006b00ff0677ac */ /* 0x000ea20008000a00 */
[----:B0-----:R-:W-:-:S05]  /*0060*/  IMAD R0, R3, UR8, R8 ;  /* 0x0000000803007c24 */ /* 0x001fca000f8e0208 */
[----:B-1----:R-:W-:-:S04]  /*0070*/  ISETP.GE.U32.AND P0, PT, R0, UR4, PT ;  /* 0x0000000400007c0c */ /* 0x002fc8000bf06070 */
[----:B------:R-:W-:-:S13]  /*0080*/  ISETP.GE.U32.AND.EX P0, PT, RZ, UR5, PT, P0 ;  /* 0x00000005ff007c0c */ /* 0x000fda000bf06100 */
[----:B------:R-:W0:Y:S02]  /*0090*/  @!P0 LDC.64 R2, c[0x0][0x380] ;  /* 0x0000e000ff028b82 */ /* 0x000e240000000a00 */
[----:B0-----:R-:W-:-:S04]  /*00a0*/  @!P0 LEA R2, P1, R0, R2, 0x3 ;  /* 0x0000000200028211 */ /* 0x001fc800078218ff */
[----:B------:R-:W-:-:S06]  /*00b0*/  @!P0 LEA.HI.X R3, R0, R3, RZ, 0x3, P1 ;  /* 0x0000000300038211 */ /* 0x000fcc00008f1cff */
[----:B--2---:R-:W2:Y:S01]  /*00c0*/  @!P0 LDG.E.64 R2, desc[UR6][R2.64] ;  /* 0x0000000602028981 */ /* 0x004ea2000c1e1b00 */
[----:B------:R-:W0:Y:S01]  /*00d0*/  S2UR UR5, SR_CgaCtaId ;  /* 0x00000000000579c3 */ /* 0x000e220000008800 */
[----:B------:R-:W-:Y:S01]  /*00e0*/  IMAD.U32 R0, RZ, RZ, UR8 ;  /* 0x00000008ff007e24 */ /* 0x000fe2000f8e00ff */
[----:B------:R-:W-:Y:S01]  /*00f0*/  UMOV UR4, 0x400 ;  /* 0x0000040000047882 */ /* 0x000fe20000000000 */
[----:B------:R-:W-:-:S03]  /*0100*/  ISETP.NE.AND P1, PT, R8, RZ, PT ;  /* 0x000000ff0800720c */ /* 0x000fc60003f25270 */
[----:B------:R-:W-:Y:S01]  /*0110*/  ISETP.GE.U32.AND P2, PT, R0, 0x2, PT ;  /* 0x000000020000780c */ /* 0x000fe20003f46070 */
[----:B0-----:R-:W-:-:S06]  /*0120*/  ULEA UR4, UR5, UR4, 0x18 ;  /* 0x0000000405047291 */ /* 0x001fcc000f8ec0ff */
[----:B------:R-:W-:-:S05]  /*0130*/  LEA R7, R8, UR4, 0x3 ;  /* 0x0000000408077c11 */ /* 0x000fca000f8e18ff */
[----:B--2---:R0:W-:Y:S04]  /*0140*/  @!P0 STS.64 [R7], R2 ;  /* 0x0000000207008388 */ /* 0x0041e80000000a00 */
[----:B------:R0:W-:Y:S01]  /*0150*/  @P0 STS.64 [R7], RZ ;  /* 0x000000ff07000388 */ /* 0x0001e20000000a00 */
[----:B------:R-:W-:Y:S06]  /*0160*/  BAR.SYNC.DEFER_BLOCKING 0x0 ;  /* 0x0000000000007b1d */ /* 0x000fec0000010000 */
[----:B------:R-:W-:Y:S05]  /*0170*/  @!P2 BRA `(.L_x_0) ;  /* 0x00000000002ca947 */ /* 0x000fea0003800000 */
.L_x_1:
[----:B------:R-:W-:-:S04]  /*0180*/  SHF.R.U32.HI R9, RZ, 0x1, R0 ;  /* 0x00000001ff097819 */ /* 0x000fc80000011600 */
[----:B------:R-:W-:-:S13]  /*0190*/  ISETP.GE.U32.AND P0, PT, R8, R9, PT ;  /* 0x000000090800720c */ /* 0x000fda0003f06070 */
[----:B------:R-:W-:Y:S01]  /*01a0*/  @!P0 IMAD R6, R9, 0x8, R7 ;  /* 0x0000000809068824 */ /* 0x000fe200078e0207 */
[----:B------:R-:W-:Y:S04]  /*01b0*/  @!P0 LDS.64 R4, [R7] ;  /* 0x0000000007048984 */ /* 0x000fe80000000a00 */
[----:B0-----:R-:W0:Y:S02]  /*01c0*/  @!P0 LDS.64 R2, [R6] ;  /* 0x0000000006028984 */ /* 0x001e240000000a00 */
[----:B0-----:R-:W-:-:S07]  /*01d0*/  @!P0 DADD R2, R2, R4 ;  /* 0x0000000002028229 */ /* 0x001fce0000000004 */
[----:B------:R1:W-:Y:S01]  /*01e0*/  @!P0 STS.64 [R7], R2 ;  /* 0x0000000207008388 */ /* 0x0003e20000000a00 */
[----:B------:R-:W-:Y:S01]  /*01f0*/  BAR.SYNC.DEFER_BLOCKING 0x0 ;  /* 0x0000000000007b1d */ /* 0x000fe20000010000 */
[----:B------:R-:W-:Y:S01]  /*0200*/  ISETP.GT.U32.AND P0, PT, R0, 0x3, PT ;  /* 0x000000030000780c */ /* 0x000fe20003f04070 */
[----:B------:R-:W-:-:S12]  /*0210*/  IMAD.MOV.U32 R0, RZ, RZ, R9 ;  /* 0x000000ffff007224 */ /* 0x000fd800078e0009 */
[----:B-1----:R-:W-:Y:S05]  /*0220*/  @P0 BRA `(.L_x_1) ;  /* 0xfffffffc00d40947 */ /* 0x002fea000383ffff */
.L_x_0:
[----:B------:R-:W-:Y:S05]  /*0230*/  @P1 EXIT ;  /* 0x000000000000194d */ /* 0x000fea0003800000 */
[----:B------:R-:W1:Y:S01]  /*0240*/  S2UR UR5, SR_CgaCtaId ;  /* 0x00000000000579c3 */ /* 0x000e620000008800 */
[----:B------:R-:W-:-:S07]  /*0250*/  UMOV UR4, 0x400 ;  /* 0x0000040000047882 */ /* 0x000fce0000000000 */
[----:B------:R-:W2:Y:S01]  /*0260*/  LDC.64 R4, c[0x0][0x388] ;  /* 0x0000e200ff047b82 */ /* 0x000ea20000000a00 */
[----:B-1----:R-:W-:-:S09]  /*0270*/  ULEA UR4, UR5, UR4, 0x18 ;  /* 0x0000000405047291 */ /* 0x002fd2000f8ec0ff */
[----:B0-----:R-:W2:Y:S04]  /*0280*/  LDS.64 R2, [UR4] ;  /* 0x00000004ff027984 */ /* 0x001ea80008000a00 */
[----:B--2---:R-:W-:Y:S01]  /*0290*/  STG.E.64 desc[UR6][R4.64], R2 ;  /* 0x0000000204007986 */ /* 0x004fe2000c101b06 */
[----:B------:R-:W-:Y:S05]  /*02a0*/  EXIT ;  /* 0x000000000000794d */ /* 0x000fea0003800000 */
.L_x_2:
[----:B------:R-:W-:-:S00]  /*02b0*/  BRA `(.L_x_2) ;  /* 0xfffffffc00fc7947 */ /* 0x000fc0000383ffff */
[----:B------:R-:W-:-:S00]  /*02c0*/  NOP ;  /* 0x0000000000007918 */ /* 0x000fc00000000000 */
        /* <DEDUP_REMOVED lines=11> */
.L_x_3:


//--------------------- .nv.shared._Z9reduceSumIdEvPT_S1_m --------------------------
	.section	.nv.shared._Z9reduceSumIdEvPT_S1_m,"aw",@nobits
	.sectionflags	@""
	.align	16
	.zero		1024


//--------------------- .nv.shared.reserved.0     --------------------------
	.section	.nv.shared.reserved.0,"aw",@nobits
	.weak		__nv_reservedSMEM_offset_0_alias
	.size		__nv_reservedSMEM_offset_0_alias, 0, 64
	.other		__nv_reservedSMEM_offset_0_alias,@"STO_CUDA_RESERVED_SHARED STV_DEFAULT"
__nv_reservedSMEM_offset_0_alias:
	.zero		0
	.zero		64


//--------------------- .nv.constant0._Z9reduceSumIdEvPT_S1_m --------------------------
	.section	.nv.constant0._Z9reduceSumIdEvPT_S1_m,"a",@progbits
	.sectionflags	@""
	.align	4
.nv.constant0._Z9reduceSumIdEvPT_S1_m:
	.zero		920


//--------------------- SYMBOLS --------------------------

	.type		.nv.reservedSmem.offset0,@object
	.size		.nv.reservedSmem.offset0,0x4
	.type		.nv.reservedSmem.cap,@object
	.size		.nv.reservedSmem.cap,0x4
